	.headerflags	@"EF_CUDA_TEXMODE_UNIFIED EF_CUDA_64BIT_ADDRESS EF_CUDA_ACCELERATORS EF_CUDA_SM90 EF_CUDA_VIRTUAL_SM(EF_CUDA_SM90)"
	.elftype	@"ET_EXEC"


//--------------------- .nv.info                  --------------------------
	.section	.nv.info,"",@"SHT_CUDA_INFO"
	.align	4


	//----- nvinfo : EIATTR_REGCOUNT
	.align		4
        /*0000*/ 	.byte	0x04, 0x2f
        /*0002*/ 	.short	(.L_3 - .L_2)
	.align		4
.L_2:
        /*0004*/ 	.word	index@(triton_poi_fused__native_batch_norm_legit_no_training_add_convolution_relu_threshold_backward_8)
        /*0008*/ 	.word	0x00000018


	//----- nvinfo : EIATTR_MIN_STACK_SIZE
	.align		4
.L_3:
        /*000c*/ 	.byte	0x04, 0x12
        /*000e*/ 	.short	(.L_5 - .L_4)
	.align		4
.L_4:
        /*0010*/ 	.word	index@(triton_poi_fused__native_batch_norm_legit_no_training_add_convolution_relu_threshold_backward_8)
        /*0014*/ 	.word	0x00000000


	//----- nvinfo : EIATTR_FRAME_SIZE
	.align		4
.L_5:
        /*0018*/ 	.byte	0x04, 0x11
        /*001a*/ 	.short	(.L_7 - .L_6)
	.align		4
.L_6:
        /*001c*/ 	.word	index@(triton_poi_fused__native_batch_norm_legit_no_training_add_convolution_relu_threshold_backward_8)
        /*0020*/ 	.word	0x00000000


	//----- nvinfo : EIATTR_MIN_STACK_SIZE
	.align		4
.L_7:
        /*0024*/ 	.byte	0x04, 0x12
        /*0026*/ 	.short	(.L_9 - .L_8)
	.align		4
.L_8:
        /*0028*/ 	.word	index@(triton_poi_fused__native_batch_norm_legit_no_training_add_convolution_relu_threshold_backward_8)
        /*002c*/ 	.word	0x00000000
.L_9:


//--------------------- .nv.info.triton_poi_fused__native_batch_norm_legit_no_training_add_convolution_relu_threshold_backward_8 --------------------------
	.section	.nv.info.triton_poi_fused__native_batch_norm_legit_no_training_add_convolution_relu_threshold_backward_8,"",@"SHT_CUDA_INFO"
	.sectionflags	@""
	.align	4


	//----- nvinfo : EIATTR_CUDA_API_VERSION
	.align		4
        /*0000*/ 	.byte	0x04, 0x37
        /*0002*/ 	.short	(.L_11 - .L_10)
.L_10:
        /*0004*/ 	.word	0x0000007c


	//----- nvinfo : EIATTR_KPARAM_INFO
	.align		4
.L_11:
        /*0008*/ 	.byte	0x04, 0x17
        /*000a*/ 	.short	(.L_13 - .L_12)
.L_12:
        /*000c*/ 	.word	0x00000000
        /*0010*/ 	.short	0x0009
        /*0012*/ 	.short	0x0048
        /*0014*/ 	.byte	0x00, 0xf0, 0x11, 0x00


	//----- nvinfo : EIATTR_KPARAM_INFO
	.align		4
.L_13:
        /*0018*/ 	.byte	0x04, 0x17
        /*001a*/ 	.short	(.L_15 - .L_14)
.L_14:
        /*001c*/ 	.word	0x00000000
        /*0020*/ 	.short	0x0008
        /*0022*/ 	.short	0x0040
        /*0024*/ 	.byte	0x00, 0xf4, 0x21, 0x00


	//----- nvinfo : EIATTR_KPARAM_INFO
	.align		4
.L_15:
        /*0028*/ 	.byte	0x04, 0x17
        /*002a*/ 	.short	(.L_17 - .L_16)
.L_16:
        /*002c*/ 	.word	0x00000000
        /*0030*/ 	.short	0x0007
        /*0032*/ 	.short	0x0038
        /*0034*/ 	.byte	0x00, 0xf4, 0x21, 0x00


	//----- nvinfo : EIATTR_KPARAM_INFO
	.align		4
.L_17:
        /*0038*/ 	.byte	0x04, 0x17
        /*003a*/ 	.short	(.L_19 - .L_18)
.L_18:
        /*003c*/ 	.word	0x00000000
        /*0040*/ 	.short	0x0006
        /*0042*/ 	.short	0x0030
        /*0044*/ 	.byte	0x00, 0xf4, 0x21, 0x00


	//----- nvinfo : EIATTR_KPARAM_INFO
	.align		4
.L_19:
        /*0048*/ 	.byte	0x04, 0x17
        /*004a*/ 	.short	(.L_21 - .L_20)
.L_20:
        /*004c*/ 	.word	0x00000000
        /*0050*/ 	.short	0x0005
        /*0052*/ 	.short	0x0028
        /*0054*/ 	.byte	0x00, 0xf4, 0x21, 0x00


	//----- nvinfo : EIATTR_KPARAM_INFO
	.align		4
.L_21:
        /*0058*/ 	.byte	0x04, 0x17
        /*005a*/ 	.short	(.L_23 - .L_22)
.L_22:
        /*005c*/ 	.word	0x00000000
        /*0060*/ 	.short	0x0004
        /*0062*/ 	.short	0x0020
        /*0064*/ 	.byte	0x00, 0xf4, 0x21, 0x00


	//----- nvinfo : EIATTR_KPARAM_INFO
	.align		4
.L_23:
        /*0068*/ 	.byte	0x04, 0x17
        /*006a*/ 	.short	(.L_25 - .L_24)
.L_24:
        /*006c*/ 	.word	0x00000000
        /*0070*/ 	.short	0x0003
        /*0072*/ 	.short	0x0018
        /*0074*/ 	.byte	0x00, 0xf4, 0x21, 0x00


	//----- nvinfo : EIATTR_KPARAM_INFO
	.align		4
.L_25:
        /*0078*/ 	.byte	0x04, 0x17
        /*007a*/ 	.short	(.L_27 - .L_26)
.L_26:
        /*007c*/ 	.word	0x00000000
        /*0080*/ 	.short	0x0002
        /*0082*/ 	.short	0x0010
        /*0084*/ 	.byte	0x00, 0xf4, 0x21, 0x00


	//----- nvinfo : EIATTR_KPARAM_INFO
	.align		4
.L_27:
        /*0088*/ 	.byte	0x04, 0x17
        /*008a*/ 	.short	(.L_29 - .L_28)
.L_28:
        /*008c*/ 	.word	0x00000000
        /*0090*/ 	.short	0x0001
        /*0092*/ 	.short	0x0008
        /*0094*/ 	.byte	0x00, 0xf4, 0x21, 0x00


	//----- nvinfo : EIATTR_KPARAM_INFO
	.align		4
.L_29:
        /*0098*/ 	.byte	0x04, 0x17
        /*009a*/ 	.short	(.L_31 - .L_30)
.L_30:
        /*009c*/ 	.word	0x00000000
        /*00a0*/ 	.short	0x0000
        /*00a2*/ 	.short	0x0000
        /*00a4*/ 	.byte	0x00, 0xf4, 0x21, 0x00


	//----- nvinfo : EIATTR_SPARSE_MMA_MASK
	.align		4
.L_31:
        /*00a8*/ 	.byte	0x03, 0x50
        /*00aa*/ 	.short	0x0000


	//----- nvinfo : EIATTR_MAXREG_COUNT
	.align		4
        /*00ac*/ 	.byte	0x03, 0x1b
        /*00ae*/ 	.short	0x00ff


	//----- nvinfo : EIATTR_EXIT_INSTR_OFFSETS
	.align		4
        /*00b0*/ 	.byte	0x04, 0x1c
        /*00b2*/ 	.short	(.L_33 - .L_32)


	//   ....[0]....
.L_32:
        /*00b4*/ 	.word	0x00000490


	//----- nvinfo : EIATTR_REQNTID
	.align		4
.L_33:
        /*00b8*/ 	.byte	0x04, 0x10
        /*00ba*/ 	.short	(.L_35 - .L_34)
.L_34:
        /*00bc*/ 	.word	0x00000100
        /*00c0*/ 	.word	0x00000001
        /*00c4*/ 	.word	0x00000001


	//----- nvinfo : EIATTR_CBANK_PARAM_SIZE
	.align		4
.L_35:
        /*00c8*/ 	.byte	0x03, 0x19
        /*00ca*/ 	.short	0x004c


	//----- nvinfo : EIATTR_PARAM_CBANK
	.align		4
        /*00cc*/ 	.byte	0x04, 0x0a
        /*00ce*/ 	.short	(.L_37 - .L_36)
	.align		4
.L_36:
        /*00d0*/ 	.word	index@(.nv.constant0.triton_poi_fused__native_batch_norm_legit_no_training_add_convolution_relu_threshold_backward_8)
        /*00d4*/ 	.short	0x0210
        /*00d6*/ 	.short	0x004c


	//----- nvinfo : EIATTR_SW_WAR
	.align		4
.L_37:
        /*00d8*/ 	.byte	0x04, 0x36
        /*00da*/ 	.short	(.L_39 - .L_38)
.L_38:
        /*00dc*/ 	.word	0x00000008
.L_39:


//--------------------- .nv.callgraph             --------------------------
	.section	.nv.callgraph,"",@"SHT_CUDA_CALLGRAPH"
	.align	4
	.sectionentsize	8
	.align		4
        /*0000*/ 	.word	0x00000000
	.align		4
        /*0004*/ 	.word	0xffffffff
	.align		4
        /*0008*/ 	.word	0x00000000
	.align		4
        /*000c*/ 	.word	0xfffffffe
	.align		4
        /*0010*/ 	.word	0x00000000
	.align		4
        /*0014*/ 	.word	0xfffffffd
	.align		4
        /*0018*/ 	.word	0x00000000
	.align		4
        /*001c*/ 	.word	0xfffffffc


//--------------------- .nv.constant4             --------------------------
	.section	.nv.constant4,"a",@progbits
	.align	8
	.align		8
.nv.constant4:
        /*0000*/ 	.dword	_$_str
	.align		8
        /*0008*/ 	.dword	_$_str_$_2


//--------------------- .text.triton_poi_fused__native_batch_norm_legit_no_training_add_convolution_relu_threshold_backward_8 --------------------------
	.section	.text.triton_poi_fused__native_batch_norm_legit_no_training_add_convolution_relu_threshold_backward_8,"ax",@progbits
	.align	128
        .global         triton_poi_fused__native_batch_norm_legit_no_training_add_convolution_relu_threshold_backward_8
        .type           triton_poi_fused__native_batch_norm_legit_no_training_add_convolution_relu_threshold_backward_8,@function
        .size           triton_poi_fused__native_batch_norm_legit_no_training_add_convolution_relu_threshold_backward_8,(.L_x_1 - triton_poi_fused__native_batch_norm_legit_no_training_add_convolution_relu_threshold_backward_8)
        .other          triton_poi_fused__native_batch_norm_legit_no_training_add_convolution_relu_threshold_backward_8,@"STO_CUDA_ENTRY STV_DEFAULT"
triton_poi_fused__native_batch_norm_legit_no_training_add_convolution_relu_threshold_backward_8:
.text.triton_poi_fused__native_batch_norm_legit_no_training_add_convolution_relu_threshold_backward_8:
[----:B------:R-:W-:Y:S01]  /*0000*/  LDC R1, c[0x0][0x28] ;  /* 0x00000a00ff017b82 */ /* 0x000fe20000000800 */
[----:B------:R-:W1:Y:S01]  /*0010*/  S2R R0, SR_TID.X ;  /* 0x0000000000007919 */ /* 0x000e620000002100 */
[----:B------:R-:W-:-:S06]  /*0020*/  ULDC.64 UR4, c[0x0][0x208] ;  /* 0x0000820000047ab9 */ /* 0x000fcc0000000a00 */
[----:B------:R-:W2:Y:S01]  /*0030*/  LDC.64 R16, c[0x0][0x218] ;  /* 0x00008600ff107b82 */ /* 0x000ea20000000a00 */
[----:B------:R-:W-:Y:S01]  /*0040*/  ULDC.64 UR6, c[0x0][0x250] ;  /* 0x0000940000067ab9 */ /* 0x000fe20000000a00 */
[----:B------:R-:W3:Y:S06]  /*0050*/  S2R R5, SR_CTAID.X ;  /* 0x0000000000057919 */ /* 0x000eec0000002500 */
[----:B------:R-:W4:Y:S08]  /*0060*/  LDC.64 R18, c[0x0][0x220] ;  /* 0x00008800ff127b82 */ /* 0x000f300000000a00 */
[----:B------:R-:W5:Y:S08]  /*0070*/  LDC.64 R12, c[0x0][0x230] ;  /* 0x00008c00ff0c7b82 */ /* 0x000f700000000a00 */
[----:B------:R-:W2:Y:S01]  /*0080*/  LDC.64 R10, c[0x0][0x238] ;  /* 0x00008e00ff0a7b82 */ /* 0x000ea20000000a00 */
[----:B-1----:R-:W-:-:S07]  /*0090*/  SHF.L.U32 R0, R0, 0x1, RZ ;  /* 0x0000000100007819 */ /* 0x002fce00000006ff */
[----:B------:R-:W1:Y:S01]  /*00a0*/  LDC.64 R6, c[0x0][0x240] ;  /* 0x00009000ff067b82 */ /* 0x000e620000000a00 */
[----:B---3--:R-:W-:Y:S02]  /*00b0*/  SHF.R.S32.HI R3, RZ, 0x16, R5 ;  /* 0x00000016ff037819 */ /* 0x008fe40000011405 */
[----:B------:R-:W-:Y:S02]  /*00c0*/  LOP3.LUT R0, R0, 0x1fe, RZ, 0xc0, !PT ;  /* 0x000001fe00007812 */ /* 0x000fe400078ec0ff */
[----:B------:R-:W-:Y:S02]  /*00d0*/  SGXT R3, R3, 0x1 ;  /* 0x000000010303781a */ /* 0x000fe40000000200 */
[----:B------:R-:W-:Y:S02]  /*00e0*/  LEA R0, R5, R0, 0x9 ;  /* 0x0000000005007211 */ /* 0x000fe400078e48ff */
[----:B------:R-:W3:Y:S02]  /*00f0*/  LDC.64 R4, c[0x0][0x228] ;  /* 0x00008a00ff047b82 */ /* 0x000ee40000000a00 */
[----:B------:R-:W-:-:S04]  /*0100*/  LEA.HI R3, R3, R0, RZ, 0xa ;  /* 0x0000000003037211 */ /* 0x000fc800078f50ff */
[----:B------:R-:W-:-:S04]  /*0110*/  SHF.R.S32.HI R3, RZ, 0xa, R3 ;  /* 0x0000000aff037819 */ /* 0x000fc80000011403 */
[----:B------:R-:W-:-:S04]  /*0120*/  LEA.HI R2, R3, R3, RZ, 0x7 ;  /* 0x0000000303027211 */ /* 0x000fc800078f38ff */
[----:B------:R-:W-:-:S04]  /*0130*/  LOP3.LUT R2, R2, 0xffffff80, RZ, 0xc0, !PT ;  /* 0xffffff8002027812 */ /* 0x000fc800078ec0ff */
[----:B------:R-:W-:Y:S02]  /*0140*/  IADD3 R15, R3, -R2, RZ ;  /* 0x80000002030f7210 */ /* 0x000fe40007ffe0ff */
[----:B------:R-:W1:Y:S03]  /*0150*/  LDC.64 R2, c[0x0][0x210] ;  /* 0x00008400ff027b82 */ /* 0x000e660000000a00 */
[----:B---3--:R-:W-:-:S05]  /*0160*/  IMAD.WIDE R4, R15, 0x4, R4 ;  /* 0x000000040f047825 */ /* 0x008fca00078e0204 */
[----:B------:R-:W3:Y:S01]  /*0170*/  LDG.E.EL R8, desc[UR4][R4.64] ;  /* 0x0000000404087981 */ /* 0x000ee2000c2e1900 */
[----:B--2---:R-:W-:-:S04]  /*0180*/  IMAD.WIDE R16, R15, 0x4, R16 ;  /* 0x000000040f107825 */ /* 0x004fc800078e0210 */
[----:B----4-:R-:W-:Y:S01]  /*0190*/  IMAD.WIDE R18, R15, 0x4, R18 ;  /* 0x000000040f127825 */ /* 0x010fe200078e0212 */
[----:B------:R-:W2:Y:S04]  /*01a0*/  LDG.E.EL R9, desc[UR4][R16.64] ;  /* 0x0000000410097981 */ /* 0x000ea8000c2e1900 */
[----:B------:R-:W4:Y:S01]  /*01b0*/  LDG.E.EL R14, desc[UR4][R18.64] ;  /* 0x00000004120e7981 */ /* 0x000f22000c2e1900 */
[----:B01----:R-:W-:-:S05]  /*01c0*/  IMAD.WIDE R2, R0, 0x4, R2 ;  /* 0x0000000400027825 */ /* 0x003fca00078e0202 */
[----:B------:R-:W2:Y:S01]  /*01d0*/  LDG.E.64 R4, desc[UR4][R2.64] ;  /* 0x0000000402047981 */ /* 0x000ea2000c1e1b00 */
[----:B-----5:R-:W-:-:S04]  /*01e0*/  IMAD.WIDE R12, R15, 0x4, R12 ;  /* 0x000000040f0c7825 */ /* 0x020fc800078e020c */
[----:B------:R-:W-:Y:S02]  /*01f0*/  IMAD.WIDE R20, R15, 0x4, R10 ;  /* 0x000000040f147825 */ /* 0x000fe400078e020a */
[----:B------:R0:W5:Y:S04]  /*0200*/  LDG.E.EL R10, desc[UR4][R12.64] ;  /* 0x000000040c0a7981 */ /* 0x000168000c2e1900 */
[----:B------:R-:W5:Y:S01]  /*0210*/  LDG.E.EL R11, desc[UR4][R20.64] ;  /* 0x00000004140b7981 */ /* 0x000f62000c2e1900 */
[----:B------:R-:W-:-:S06]  /*0220*/  IMAD.WIDE R6, R0, 0x4, R6 ;  /* 0x0000000400067825 */ /* 0x000fcc00078e0206 */
[----:B------:R-:W2:Y:S01]  /*0230*/  LDG.E.64 R6, desc[UR4][R6.64] ;  /* 0x0000000406067981 */ /* 0x000ea2000c1e1b00 */
[----:B0-----:R-:W-:Y:S01]  /*0240*/  HFMA2.MMA R12, -RZ, RZ, 1.625, 0 ;  /* 0x3e800000ff0c7435 */ /* 0x001fe200000001ff */
[----:B---3--:R-:W-:-:S04]  /*0250*/  FADD R8, R8, 9.9999997473787516356e-06 ;  /* 0x3727c5ac08087421 */ /* 0x008fc80000000000 */
[----:B------:R-:W0:Y:S02]  /*0260*/  MUFU.SQRT R15, R8 ;  /* 0x00000008000f7308 */ /* 0x000e240000002000 */
[C---:B0-----:R-:W-:Y:S02]  /*0270*/  FSETP.GT.AND P0, PT, R15.reuse, 8.50705917302346158658e+37, PT ;  /* 0x7e8000000f00780b */ /* 0x041fe40003f04000 */
[----:B------:R-:W-:-:S11]  /*0280*/  FSETP.GEU.AND P1, PT, R15, 1.175494350822287508e-38, PT ;  /* 0x008000000f00780b */ /* 0x000fd60003f2e000 */
[----:B------:R-:W-:-:S04]  /*0290*/  @P0 FMUL R15, R15, 0.25 ;  /* 0x3e8000000f0f0820 */ /* 0x000fc80000400000 */
[----:B------:R-:W-:-:S06]  /*02a0*/  @!P1 FMUL R15, R15, 16777216 ;  /* 0x4b8000000f0f9820 */ /* 0x000fcc0000400000 */
[----:B------:R-:W0:Y:S01]  /*02b0*/  MUFU.RCP R15, R15 ;  /* 0x0000000f000f7308 */ /* 0x000e220000001000 */
[----:B------:R-:W-:Y:S01]  /*02c0*/  FSEL R12, R12, 1, P0 ;  /* 0x3f8000000c0c7808 */ /* 0x000fe20000000000 */
[--C-:B--2---:R-:W-:Y:S01]  /*02d0*/  FADD R4, R4, R9.reuse ;  /* 0x0000000904047221 */ /* 0x104fe20000000000 */
[----:B------:R-:W-:-:S03]  /*02e0*/  FADD R5, R5, R9 ;  /* 0x0000000905057221 */ /* 0x000fc60000000000 */
[----:B------:R-:W-:Y:S01]  /*02f0*/  @!P1 FMUL R12, R12, 16777216 ;  /* 0x4b8000000c0c9820 */ /* 0x000fe20000400000 */
[C---:B----4-:R-:W-:Y:S01]  /*0300*/  FADD R13, -R14.reuse, R4 ;  /* 0x000000040e0d7221 */ /* 0x050fe20000000100 */
[----:B------:R-:W-:Y:S02]  /*0310*/  FADD R9, -R14, R5 ;  /* 0x000000050e097221 */ /* 0x000fe40000000100 */
[----:B0-----:R-:W-:-:S04]  /*0320*/  FMUL R12, R15, R12 ;  /* 0x0000000c0f0c7220 */ /* 0x001fc80000400000 */
[C---:B------:R-:W-:Y:S01]  /*0330*/  FMUL R13, R12.reuse, R13 ;  /* 0x0000000d0c0d7220 */ /* 0x040fe20000400000 */
[----:B------:R-:W-:Y:S02]  /*0340*/  FMUL R12, R12, R9 ;  /* 0x000000090c0c7220 */ /* 0x000fe40000400000 */
[----:B------:R-:W0:Y:S01]  /*0350*/  LDC.64 R8, c[0x0][0x248] ;  /* 0x00009200ff087b82 */ /* 0x000e220000000a00 */
[C-C-:B-----5:R-:W-:Y:S01]  /*0360*/  FFMA R13, R10.reuse, R13, R11.reuse ;  /* 0x0000000d0a0d7223 */ /* 0x160fe2000000000b */
[----:B------:R-:W-:-:S04]  /*0370*/  FFMA R12, R10, R12, R11 ;  /* 0x0000000c0a0c7223 */ /* 0x000fc8000000000b */
[C---:B------:R-:W-:Y:S02]  /*0380*/  FSETP.GEU.AND P0, PT, R13.reuse, RZ, PT ;  /* 0x000000ff0d00720b */ /* 0x040fe40003f0e000 */
[C---:B------:R-:W-:Y:S02]  /*0390*/  FSETP.GEU.AND P1, PT, R12.reuse, RZ, PT ;  /* 0x000000ff0c00720b */ /* 0x040fe40003f2e000 */
[----:B------:R-:W-:Y:S02]  /*03a0*/  FSEL R13, R13, RZ, P0 ;  /* 0x000000ff0d0d7208 */ /* 0x000fe40000000000 */
[----:B------:R-:W-:Y:S02]  /*03b0*/  FSEL R12, R12, RZ, P1 ;  /* 0x000000ff0c0c7208 */ /* 0x000fe40000800000 */
[----:B------:R-:W-:Y:S02]  /*03c0*/  FSETP.GTU.AND P1, PT, R13, RZ, PT ;  /* 0x000000ff0d00720b */ /* 0x000fe40003f2c000 */
[----:B------:R-:W-:Y:S01]  /*03d0*/  FSETP.GTU.AND P0, PT, R12, RZ, PT ;  /* 0x000000ff0c00720b */ /* 0x000fe20003f0c000 */
[----:B------:R-:W-:Y:S01]  /*03e0*/  FADD R7, R7, R12 ;  /* 0x0000000c07077221 */ /* 0x000fe20000000000 */
[----:B------:R-:W-:-:S02]  /*03f0*/  IADD3 R10, P2, R0, UR6, RZ ;  /* 0x00000006000a7c10 */ /* 0x000fc4000ff5e0ff */
[----:B------:R-:W-:Y:S02]  /*0400*/  SEL R12, RZ, 0x1, P1 ;  /* 0x00000001ff0c7807 */ /* 0x000fe40000800000 */
[----:B------:R-:W-:Y:S01]  /*0410*/  SEL R15, RZ, 0x100, P0 ;  /* 0x00000100ff0f7807 */ /* 0x000fe20000000000 */
[----:B------:R-:W-:Y:S01]  /*0420*/  FADD R6, R6, R13 ;  /* 0x0000000d06067221 */ /* 0x000fe20000000000 */
[C---:B0-----:R-:W-:Y:S01]  /*0430*/  IMAD.WIDE R8, R0.reuse, 0x4, R8 ;  /* 0x0000000400087825 */ /* 0x041fe200078e0208 */
[----:B------:R-:W-:Y:S02]  /*0440*/  LEA.HI.X.SX32 R11, R0, UR7, 0x1, P2 ;  /* 0x00000007000b7c11 */ /* 0x000fe400090f0eff */
[----:B------:R-:W-:Y:S01]  /*0450*/  IADD3 R15, R12, R15, RZ ;  /* 0x0000000f0c0f7210 */ /* 0x000fe20007ffe0ff */
[----:B------:R-:W-:Y:S04]  /*0460*/  STG.E.64 desc[UR4][R2.64], R4 ;  /* 0x0000000402007986 */ /* 0x000fe8000c101b04 */
[----:B------:R-:W-:Y:S04]  /*0470*/  STG.E.64 desc[UR4][R8.64], R6 ;  /* 0x0000000608007986 */ /* 0x000fe8000c101b04 */
[----:B------:R-:W-:Y:S01]  /*0480*/  STG.E.U16 desc[UR4][R10.64], R15 ;  /* 0x0000000f0a007986 */ /* 0x000fe2000c101504 */
[----:B------:R-:W-:Y:S05]  /*0490*/  EXIT ;  /* 0x000000000000794d */ /* 0x000fea0003800000 */
.L_x_0:
[----:B------:R-:W-:-:S00]  /*04a0*/  BRA `(.L_x_0) ;  /* 0xfffffffc00fc7947 */ /* 0x000fc0000383ffff */
[----:B------:R-:W-:-:S00]  /*04b0*/  NOP ;  /* 0x0000000000007918 */ /* 0x000fc00000000000 */
        /* <DEDUP_REMOVED lines=12> */
.L_x_1:


//--------------------- .nv.global.init           --------------------------
	.section	.nv.global.init,"aw",@progbits
.nv.global.init:
	.type		_$_str,@object
	.size		_$_str,(_$_str_$_2 - _$_str)
_$_str:
        /*0000*/ 	.byte	0x5f, 0x5f, 0x43, 0x55, 0x44, 0x41, 0x5f, 0x46, 0x54, 0x5a, 0x00
	.type		_$_str_$_2,@object
	.size		_$_str_$_2,(.L_1 - _$_str_$_2)
_$_str_$_2:
        /*000b*/ 	.byte	0x5f, 0x5f, 0x43, 0x55, 0x44, 0x41, 0x5f, 0x50, 0x52, 0x45, 0x43, 0x5f, 0x53, 0x51, 0x52, 0x54
        /*001b*/ 	.byte	0x00
.L_1:


//--------------------- .nv.constant0.triton_poi_fused__native_batch_norm_legit_no_training_add_convolution_relu_threshold_backward_8 --------------------------
	.section	.nv.constant0.triton_poi_fused__native_batch_norm_legit_no_training_add_convolution_relu_threshold_backward_8,"a",@progbits
	.sectionflags	@""
	.align	4
.nv.constant0.triton_poi_fused__native_batch_norm_legit_no_training_add_convolution_relu_threshold_backward_8:
	.zero		604
